	.headerflags	@"EF_CUDA_TEXMODE_UNIFIED EF_CUDA_64BIT_ADDRESS EF_CUDA_ACCELERATORS EF_CUDA_SM90 EF_CUDA_VIRTUAL_SM(EF_CUDA_SM90)"
	.elftype	@"ET_EXEC"


//--------------------- .nv.info                  --------------------------
	.section	.nv.info,"",@"SHT_CUDA_INFO"
	.align	4


	//----- nvinfo : EIATTR_REGCOUNT
	.align		4
        /*0000*/ 	.byte	0x04, 0x2f
        /*0002*/ 	.short	(.L_1 - .L_0)
	.align		4
.L_0:
        /*0004*/ 	.word	index@(triton_poi_fused_4)
        /*0008*/ 	.word	0x0000001c


	//----- nvinfo : EIATTR_MIN_STACK_SIZE
	.align		4
.L_1:
        /*000c*/ 	.byte	0x04, 0x12
        /*000e*/ 	.short	(.L_3 - .L_2)
	.align		4
.L_2:
        /*0010*/ 	.word	index@(triton_poi_fused_4)
        /*0014*/ 	.word	0x00000000


	//----- nvinfo : EIATTR_FRAME_SIZE
	.align		4
.L_3:
        /*0018*/ 	.byte	0x04, 0x11
        /*001a*/ 	.short	(.L_5 - .L_4)
	.align		4
.L_4:
        /*001c*/ 	.word	index@(triton_poi_fused_4)
        /*0020*/ 	.word	0x00000000


	//----- nvinfo : EIATTR_MIN_STACK_SIZE
	.align		4
.L_5:
        /*0024*/ 	.byte	0x04, 0x12
        /*0026*/ 	.short	(.L_7 - .L_6)
	.align		4
.L_6:
        /*0028*/ 	.word	index@(triton_poi_fused_4)
        /*002c*/ 	.word	0x00000000
.L_7:


//--------------------- .nv.info.triton_poi_fused_4 --------------------------
	.section	.nv.info.triton_poi_fused_4,"",@"SHT_CUDA_INFO"
	.sectionflags	@""
	.align	4


	//----- nvinfo : EIATTR_CUDA_API_VERSION
	.align		4
        /*0000*/ 	.byte	0x04, 0x37
        /*0002*/ 	.short	(.L_9 - .L_8)
.L_8:
        /*0004*/ 	.word	0x0000007c


	//----- nvinfo : EIATTR_KPARAM_INFO
	.align		4
.L_9:
        /*0008*/ 	.byte	0x04, 0x17
        /*000a*/ 	.short	(.L_11 - .L_10)
.L_10:
        /*000c*/ 	.word	0x00000000
        /*0010*/ 	.short	0x0003
        /*0012*/ 	.short	0x0014
        /*0014*/ 	.byte	0x00, 0xf0, 0x11, 0x00


	//----- nvinfo : EIATTR_KPARAM_INFO
	.align		4
.L_11:
        /*0018*/ 	.byte	0x04, 0x17
        /*001a*/ 	.short	(.L_13 - .L_12)
.L_12:
        /*001c*/ 	.word	0x00000000
        /*0020*/ 	.short	0x0002
        /*0022*/ 	.short	0x0010
        /*0024*/ 	.byte	0x00, 0xf0, 0x11, 0x00


	//----- nvinfo : EIATTR_KPARAM_INFO
	.align		4
.L_13:
        /*0028*/ 	.byte	0x04, 0x17
        /*002a*/ 	.short	(.L_15 - .L_14)
.L_14:
        /*002c*/ 	.word	0x00000000
        /*0030*/ 	.short	0x0001
        /*0032*/ 	.short	0x0008
        /*0034*/ 	.byte	0x00, 0xf4, 0x21, 0x00


	//----- nvinfo : EIATTR_KPARAM_INFO
	.align		4
.L_15:
        /*0038*/ 	.byte	0x04, 0x17
        /*003a*/ 	.short	(.L_17 - .L_16)
.L_16:
        /*003c*/ 	.word	0x00000000
        /*0040*/ 	.short	0x0000
        /*0042*/ 	.short	0x0000
        /*0044*/ 	.byte	0x00, 0xf4, 0x21, 0x00


	//----- nvinfo : EIATTR_SPARSE_MMA_MASK
	.align		4
.L_17:
        /*0048*/ 	.byte	0x03, 0x50
        /*004a*/ 	.short	0x0000


	//----- nvinfo : EIATTR_MAXREG_COUNT
	.align		4
        /*004c*/ 	.byte	0x03, 0x1b
        /*004e*/ 	.short	0x00ff


	//----- nvinfo : EIATTR_EXIT_INSTR_OFFSETS
	.align		4
        /*0050*/ 	.byte	0x04, 0x1c
        /*0052*/ 	.short	(.L_19 - .L_18)


	//   ....[0]....
.L_18:
        /*0054*/ 	.word	0x000006b0


	//   ....[1]....
        /*0058*/ 	.word	0x00000700


	//----- nvinfo : EIATTR_REQNTID
	.align		4
.L_19:
        /*005c*/ 	.byte	0x04, 0x10
        /*005e*/ 	.short	(.L_21 - .L_20)
.L_20:
        /*0060*/ 	.word	0x00000080
        /*0064*/ 	.word	0x00000001
        /*0068*/ 	.word	0x00000001


	//----- nvinfo : EIATTR_CBANK_PARAM_SIZE
	.align		4
.L_21:
        /*006c*/ 	.byte	0x03, 0x19
        /*006e*/ 	.short	0x0018


	//----- nvinfo : EIATTR_PARAM_CBANK
	.align		4
        /*0070*/ 	.byte	0x04, 0x0a
        /*0072*/ 	.short	(.L_23 - .L_22)
	.align		4
.L_22:
        /*0074*/ 	.word	index@(.nv.constant0.triton_poi_fused_4)
        /*0078*/ 	.short	0x0210
        /*007a*/ 	.short	0x0018


	//----- nvinfo : EIATTR_SW_WAR
	.align		4
.L_23:
        /*007c*/ 	.byte	0x04, 0x36
        /*007e*/ 	.short	(.L_25 - .L_24)
.L_24:
        /*0080*/ 	.word	0x00000008
.L_25:


//--------------------- .nv.callgraph             --------------------------
	.section	.nv.callgraph,"",@"SHT_CUDA_CALLGRAPH"
	.align	4
	.sectionentsize	8
	.align		4
        /*0000*/ 	.word	0x00000000
	.align		4
        /*0004*/ 	.word	0xffffffff
	.align		4
        /*0008*/ 	.word	0x00000000
	.align		4
        /*000c*/ 	.word	0xfffffffe
	.align		4
        /*0010*/ 	.word	0x00000000
	.align		4
        /*0014*/ 	.word	0xfffffffd
	.align		4
        /*0018*/ 	.word	0x00000000
	.align		4
        /*001c*/ 	.word	0xfffffffc


//--------------------- .text.triton_poi_fused_4  --------------------------
	.section	.text.triton_poi_fused_4,"ax",@progbits
	.sectionflags	@"SHF_BARRIERS=1"
	.align	128
        .global         triton_poi_fused_4
        .type           triton_poi_fused_4,@function
        .size           triton_poi_fused_4,(.L_x_1 - triton_poi_fused_4)
        .other          triton_poi_fused_4,@"STO_CUDA_ENTRY STV_DEFAULT"
triton_poi_fused_4:
.text.triton_poi_fused_4:
[----:B------:R-:W0:Y:S01]  /*0000*/  LDC R1, c[0x0][0x28] ;  /* 0x00000a00ff017b82 */ /* 0x000e220000000800 */
[----:B------:R-:W1:Y:S07]  /*0010*/  S2R R3, SR_TID.X ;  /* 0x0000000000037919 */ /* 0x000e6e0000002100 */
[----:B------:R-:W2:Y:S01]  /*0020*/  LDC.64 R16, c[0x0][0x210] ;  /* 0x00008400ff107b82 */ /* 0x000ea20000000a00 */
[----:B------:R-:W-:Y:S01]  /*0030*/  CS2R R18, SRZ ;  /* 0x0000000000127805 */ /* 0x000fe2000001ff00 */
[----:B------:R-:W-:Y:S01]  /*0040*/  ULDC.64 UR6, c[0x0][0x208] ;  /* 0x0000820000067ab9 */ /* 0x000fe20000000a00 */
[----:B------:R-:W3:Y:S01]  /*0050*/  S2R R0, SR_CTAID.X ;  /* 0x0000000000007919 */ /* 0x000ee20000002500 */
[----:B------:R-:W4:Y:S01]  /*0060*/  S2R R2, SR_CTAID.Y ;  /* 0x0000000000027919 */ /* 0x000f220000002600 */
[----:B-1----:R-:W-:Y:S01]  /*0070*/  SHF.R.U32.HI R7, RZ, 0x5, R3 ;  /* 0x00000005ff077819 */ /* 0x002fe20000011603 */
[----:B---3--:R-:W-:-:S03]  /*0080*/  IMAD.SHL.U32 R0, R0, 0x20, RZ ;  /* 0x0000002000007824 */ /* 0x008fc600078e00ff */
[----:B------:R-:W-:Y:S01]  /*0090*/  SGXT.U32 R7, R7, 0x2 ;  /* 0x000000020707781a */ /* 0x000fe20000000000 */
[----:B----4-:R-:W-:Y:S01]  /*00a0*/  IMAD.SHL.U32 R2, R2, 0x20, RZ ;  /* 0x0000002002027824 */ /* 0x010fe200078e00ff */
[----:B------:R-:W-:-:S04]  /*00b0*/  LOP3.LUT R5, R0, 0x1f, R3, 0xf8, !PT ;  /* 0x0000001f00057812 */ /* 0x000fc800078ef803 */
[----:B------:R-:W-:Y:S02]  /*00c0*/  LOP3.LUT R4, R2, R7, RZ, 0xfc, !PT ;  /* 0x0000000702047212 */ /* 0x000fe400078efcff */
[----:B------:R-:W-:Y:S02]  /*00d0*/  ISETP.GE.AND P0, PT, R5, 0x19, PT ;  /* 0x000000190500780c */ /* 0x000fe40003f06270 */
[----:B------:R-:W-:Y:S01]  /*00e0*/  LOP3.LUT R6, R2, 0x4, R7, 0xfe, !PT ;  /* 0x0000000402067812 */ /* 0x000fe200078efe07 */
[C---:B------:R-:W-:Y:S01]  /*00f0*/  IMAD R9, R4.reuse, 0x19, R5 ;  /* 0x0000001904097824 */ /* 0x040fe200078e0205 */
[----:B------:R-:W-:Y:S02]  /*0100*/  ISETP.LT.AND P1, PT, R4, 0x200, !P0 ;  /* 0x000002000400780c */ /* 0x000fe40004721270 */
[----:B------:R-:W-:Y:S01]  /*0110*/  ISETP.LT.AND P2, PT, R6, 0x200, !P0 ;  /* 0x000002000600780c */ /* 0x000fe20004741270 */
[----:B------:R-:W-:Y:S01]  /*0120*/  VIADD R5, R9, 0x64 ;  /* 0x0000006409057836 */ /* 0x000fe20000000000 */
[----:B------:R-:W-:-:S02]  /*0130*/  LOP3.LUT R4, R2, 0x8, R7, 0xfe, !PT ;  /* 0x0000000802047812 */ /* 0x000fc400078efe07 */
[----:B------:R-:W-:Y:S02]  /*0140*/  LOP3.LUT R6, R2, 0xc, R7, 0xfe, !PT ;  /* 0x0000000c02067812 */ /* 0x000fe400078efe07 */
[----:B------:R-:W-:Y:S02]  /*0150*/  LOP3.LUT R8, R2, 0x10, R7, 0xfe, !PT ;  /* 0x0000001002087812 */ /* 0x000fe400078efe07 */
[----:B------:R-:W-:Y:S01]  /*0160*/  ISETP.LT.AND P6, PT, R4, 0x200, !P0 ;  /* 0x000002000400780c */ /* 0x000fe200047c1270 */
[----:B--2---:R-:W-:Y:S01]  /*0170*/  IMAD.WIDE R4, R5, 0x4, R16 ;  /* 0x0000000405047825 */ /* 0x004fe200078e0210 */
[----:B------:R-:W-:Y:S02]  /*0180*/  ISETP.LT.AND P5, PT, R6, 0x200, !P0 ;  /* 0x000002000600780c */ /* 0x000fe400047a1270 */
[----:B------:R-:W-:Y:S02]  /*0190*/  ISETP.LT.AND P4, PT, R8, 0x200, !P0 ;  /* 0x000002000800780c */ /* 0x000fe40004781270 */
[----:B------:R-:W-:Y:S01]  /*01a0*/  LOP3.LUT R6, R2, 0x14, R7, 0xfe, !PT ;  /* 0x0000001402067812 */ /* 0x000fe200078efe07 */
[----:B------:R1:W2:Y:S01]  /*01b0*/  @P2 LDG.E.EL R18, desc[UR6][R4.64] ;  /* 0x0000000604122981 */ /* 0x0002a2000c2e1900 */
[----:B------:R-:W-:-:S02]  /*01c0*/  LOP3.LUT R8, R2, 0x18, R7, 0xfe, !PT ;  /* 0x0000001802087812 */ /* 0x000fc400078efe07 */
[----:B------:R-:W-:Y:S02]  /*01d0*/  LOP3.LUT R7, R2, 0x1c, R7, 0xfe, !PT ;  /* 0x0000001c02077812 */ /* 0x000fe400078efe07 */
[----:B------:R-:W-:Y:S02]  /*01e0*/  ISETP.LT.AND P3, PT, R6, 0x200, !P0 ;  /* 0x000002000600780c */ /* 0x000fe40004761270 */
[----:B------:R-:W-:Y:S01]  /*01f0*/  ISETP.LT.AND P2, PT, R8, 0x200, !P0 ;  /* 0x000002000800780c */ /* 0x000fe20004741270 */
[----:B------:R-:W-:Y:S01]  /*0200*/  VIADD R15, R9, 0xc8 ;  /* 0x000000c8090f7836 */ /* 0x000fe20000000000 */
[----:B------:R-:W-:Y:S01]  /*0210*/  ISETP.LT.AND P0, PT, R7, 0x200, !P0 ;  /* 0x000002000700780c */ /* 0x000fe20004701270 */
[C---:B------:R-:W-:Y:S02]  /*0220*/  VIADD R13, R9.reuse, 0x12c ;  /* 0x0000012c090d7836 */ /* 0x040fe40000000000 */
[C---:B------:R-:W-:Y:S02]  /*0230*/  VIADD R11, R9.reuse, 0x190 ;  /* 0x00000190090b7836 */ /* 0x040fe40000000000 */
[----:B------:R-:W-:-:S02]  /*0240*/  VIADD R7, R9, 0x1f4 ;  /* 0x000001f409077836 */ /* 0x000fc40000000000 */
[C---:B------:R-:W-:Y:S02]  /*0250*/  VIADD R21, R9.reuse, 0x258 ;  /* 0x0000025809157836 */ /* 0x040fe40000000000 */
[C---:B------:R-:W-:Y:S02]  /*0260*/  VIADD R23, R9.reuse, 0x2bc ;  /* 0x000002bc09177836 */ /* 0x040fe40000000000 */
[----:B------:R-:W-:Y:S01]  /*0270*/  IMAD.WIDE R8, R9, 0x4, R16 ;  /* 0x0000000409087825 */ /* 0x000fe200078e0210 */
[----:B------:R-:W-:-:S03]  /*0280*/  CS2R R24, SRZ ;  /* 0x0000000000187805 */ /* 0x000fc6000001ff00 */
[----:B------:R-:W-:-:S03]  /*0290*/  IMAD.WIDE R14, R15, 0x4, R16 ;  /* 0x000000040f0e7825 */ /* 0x000fc600078e0210 */
[----:B------:R-:W3:Y:S01]  /*02a0*/  @P1 LDG.E.EL R24, desc[UR6][R8.64] ;  /* 0x0000000608181981 */ /* 0x000ee2000c2e1900 */
[----:B------:R-:W-:-:S03]  /*02b0*/  IMAD.WIDE R12, R13, 0x4, R16 ;  /* 0x000000040d0c7825 */ /* 0x000fc600078e0210 */
[----:B------:R4:W5:Y:S01]  /*02c0*/  @P6 LDG.E.EL R19, desc[UR6][R14.64] ;  /* 0x000000060e136981 */ /* 0x000962000c2e1900 */
[----:B------:R-:W-:-:S04]  /*02d0*/  IMAD.WIDE R10, R11, 0x4, R16 ;  /* 0x000000040b0a7825 */ /* 0x000fc800078e0210 */
[----:B------:R-:W-:-:S04]  /*02e0*/  IMAD.WIDE R6, R7, 0x4, R16 ;  /* 0x0000000407067825 */ /* 0x000fc800078e0210 */
[----:B-1----:R-:W-:Y:S01]  /*02f0*/  IMAD.WIDE R4, R21, 0x4, R16 ;  /* 0x0000000415047825 */ /* 0x002fe200078e0210 */
[----:B------:R-:W-:-:S03]  /*0300*/  CS2R R20, SRZ ;  /* 0x0000000000147805 */ /* 0x000fc6000001ff00 */
[----:B------:R-:W-:Y:S01]  /*0310*/  IMAD.WIDE R16, R23, 0x4, R16 ;  /* 0x0000000417107825 */ /* 0x000fe200078e0210 */
[----:B------:R-:W-:Y:S02]  /*0320*/  CS2R R22, SRZ ;  /* 0x0000000000167805 */ /* 0x000fe4000001ff00 */
[----:B------:R1:W5:Y:S04]  /*0330*/  @P5 LDG.E.EL R20, desc[UR6][R12.64] ;  /* 0x000000060c145981 */ /* 0x000368000c2e1900 */
[----:B------:R1:W5:Y:S04]  /*0340*/  @P4 LDG.E.EL R21, desc[UR6][R10.64] ;  /* 0x000000060a154981 */ /* 0x000368000c2e1900 */
[----:B------:R1:W5:Y:S04]  /*0350*/  @P3 LDG.E.EL R23, desc[UR6][R6.64] ;  /* 0x0000000606173981 */ /* 0x000368000c2e1900 */
[----:B------:R1:W5:Y:S04]  /*0360*/  @P2 LDG.E.EL R22, desc[UR6][R4.64] ;  /* 0x0000000604162981 */ /* 0x000368000c2e1900 */
[----:B------:R-:W5:Y:S01]  /*0370*/  @P0 LDG.E.EL R25, desc[UR6][R16.64] ;  /* 0x0000000610190981 */ /* 0x000f62000c2e1900 */
[----:B----4-:R-:W1:Y:S01]  /*0380*/  S2R R14, SR_TID.X ;  /* 0x00000000000e7919 */ /* 0x010e620000002100 */
[----:B------:R-:W4:Y:S01]  /*0390*/  S2UR UR5, SR_CgaCtaId ;  /* 0x00000000000579c3 */ /* 0x000f220000008800 */
[----:B------:R-:W-:Y:S01]  /*03a0*/  UMOV UR4, 0x400 ;  /* 0x0000040000047882 */ /* 0x000fe20000000000 */
[----:B-1----:R-:W-:Y:S01]  /*03b0*/  IMAD.SHL.U32 R12, R14, 0x20, RZ ;  /* 0x000000200e0c7824 */ /* 0x002fe200078e00ff */
[----:B------:R-:W-:-:S04]  /*03c0*/  SHF.R.U32.HI R13, RZ, 0x5, R14 ;  /* 0x00000005ff0d7819 */ /* 0x000fc8000001160e */
[----:B0-----:R-:W-:Y:S02]  /*03d0*/  SGXT.U32 R11, R13, 0x2 ;  /* 0x000000020d0b781a */ /* 0x001fe40000000000 */
[----:B------:R-:W-:Y:S01]  /*03e0*/  LOP3.LUT R12, R12, 0x3e0, RZ, 0xc0, !PT ;  /* 0x000003e00c0c7812 */ /* 0x000fe200078ec0ff */
[----:B----4-:R-:W-:-:S03]  /*03f0*/  UPRMT UR4, UR5, 0x654, UR4 ;  /* 0x0000065405047896 */ /* 0x010fc60008000004 */
[----:B------:R-:W-:-:S04]  /*0400*/  LOP3.LUT R7, R12, R11, RZ, 0xfc, !PT ;  /* 0x0000000b0c077212 */ /* 0x000fc800078efcff */
[----:B------:R-:W-:-:S04]  /*0410*/  LEA.HI R7, R12, R7, RZ, 0x1d ;  /* 0x000000070c077211 */ /* 0x000fc800078fe8ff */
[----:B------:R-:W-:Y:S01]  /*0420*/  LEA R12, R7, UR4, 0x2 ;  /* 0x00000004070c7c11 */ /* 0x000fe2000f8e10ff */
[----:B------:R-:W-:Y:S01]  /*0430*/  IMAD.SHL.U32 R10, R14, 0x4, RZ ;  /* 0x000000040e0a7824 */ /* 0x000fe200078e00ff */
[----:B------:R-:W-:-:S04]  /*0440*/  SHF.R.U32.HI R4, RZ, 0x1, R14 ;  /* 0x00000001ff047819 */ /* 0x000fc8000001160e */
[----:B------:R-:W-:Y:S02]  /*0450*/  LOP3.LUT R10, R10, 0x1fc, RZ, 0xc0, !PT ;  /* 0x000001fc0a0a7812 */ /* 0x000fe400078ec0ff */
[----:B------:R-:W-:-:S05]  /*0460*/  LOP3.LUT R5, R4, 0x3c, RZ, 0xc0, !PT ;  /* 0x0000003c04057812 */ /* 0x000fca00078ec0ff */
[----:B------:R-:W-:-:S05]  /*0470*/  IMAD.IADD R5, R10, 0x1, R5 ;  /* 0x000000010a057824 */ /* 0x000fca00078e0205 */
[----:B------:R-:W-:Y:S01]  /*0480*/  LEA R5, R5, UR4, 0x2 ;  /* 0x0000000405057c11 */ /* 0x000fe2000f8e10ff */
[----:B------:R-:W-:-:S05]  /*0490*/  IMAD.SHL.U32 R9, R3, 0x4, RZ ;  /* 0x0000000403097824 */ /* 0x000fca00078e00ff */
[----:B------:R-:W-:Y:S02]  /*04a0*/  LOP3.LUT R2, R2, 0x1c, R9, 0xf8, !PT ;  /* 0x0000001c02027812 */ /* 0x000fe400078ef809 */
[----:B------:R-:W0:Y:S02]  /*04b0*/  LDC.64 R8, c[0x0][0x218] ;  /* 0x00008600ff087b82 */ /* 0x000e240000000a00 */
[----:B------:R-:W-:Y:S02]  /*04c0*/  SHF.R.S32.HI R11, RZ, 0x1f, R2 ;  /* 0x0000001fff0b7819 */ /* 0x000fe40000011402 */
[----:B------:R-:W-:Y:S02]  /*04d0*/  SHF.R.U32.HI R3, RZ, 0x3, R3 ;  /* 0x00000003ff037819 */ /* 0x000fe40000011603 */
[----:B------:R-:W-:Y:S02]  /*04e0*/  LEA.HI R11, R11, R2, RZ, 0x4 ;  /* 0x000000020b0b7211 */ /* 0x000fe400078f20ff */
[----:B------:R-:W-:-:S02]  /*04f0*/  SGXT.U32 R3, R3, 0x4 ;  /* 0x000000040303781a */ /* 0x000fc40000000000 */
[----:B------:R-:W-:Y:S02]  /*0500*/  LOP3.LUT R13, R11, 0xfffffff0, RZ, 0xc0, !PT ;  /* 0xfffffff00b0d7812 */ /* 0x000fe400078ec0ff */
[----:B------:R-:W-:Y:S02]  /*0510*/  LOP3.LUT R3, R0, R3, RZ, 0xfc, !PT ;  /* 0x0000000300037212 */ /* 0x000fe400078efcff */
[----:B------:R-:W-:Y:S02]  /*0520*/  SHF.R.S32.HI R11, RZ, 0x4, R11 ;  /* 0x00000004ff0b7819 */ /* 0x000fe4000001140b */
[----:B------:R-:W-:Y:S02]  /*0530*/  ISETP.GE.AND P0, PT, R2, 0x200, PT ;  /* 0x000002000200780c */ /* 0x000fe40003f06270 */
[C---:B------:R-:W-:Y:S02]  /*0540*/  LOP3.LUT R0, R3.reuse, 0x10, RZ, 0xfc, !PT ;  /* 0x0000001003007812 */ /* 0x040fe400078efcff */
[----:B------:R-:W-:-:S02]  /*0550*/  ISETP.LT.AND P1, PT, R3, 0x19, !P0 ;  /* 0x000000190300780c */ /* 0x000fc40004721270 */
[----:B------:R-:W-:Y:S01]  /*0560*/  ISETP.LT.AND P0, PT, R0, 0x19, !P0 ;  /* 0x000000190000780c */ /* 0x000fe20004701270 */
[----:B--2---:R-:W-:Y:S04]  /*0570*/  STS [R12+0x10], R18 ;  /* 0x000010120c007388 */ /* 0x004fe80000000800 */
[----:B---3--:R-:W-:Y:S04]  /*0580*/  STS [R12], R24 ;  /* 0x000000180c007388 */ /* 0x008fe80000000800 */
[----:B-----5:R-:W-:Y:S04]  /*0590*/  STS [R12+0x20], R19 ;  /* 0x000020130c007388 */ /* 0x020fe80000000800 */
[----:B------:R-:W-:Y:S04]  /*05a0*/  STS [R12+0x30], R20 ;  /* 0x000030140c007388 */ /* 0x000fe80000000800 */
[----:B------:R-:W-:Y:S04]  /*05b0*/  STS [R12+0x40], R21 ;  /* 0x000040150c007388 */ /* 0x000fe80000000800 */
[----:B------:R-:W-:Y:S04]  /*05c0*/  STS [R12+0x50], R23 ;  /* 0x000050170c007388 */ /* 0x000fe80000000800 */
[----:B------:R-:W-:Y:S04]  /*05d0*/  STS [R12+0x60], R22 ;  /* 0x000060160c007388 */ /* 0x000fe80000000800 */
[----:B------:R1:W-:Y:S01]  /*05e0*/  STS [R12+0x70], R25 ;  /* 0x000070190c007388 */ /* 0x0003e20000000800 */
[----:B------:R-:W-:Y:S06]  /*05f0*/  BAR.SYNC.DEFER_BLOCKING 0x0 ;  /* 0x0000000000007b1d */ /* 0x000fec0000010000 */
[----:B------:R-:W2:Y:S01]  /*0600*/  LDS.128 R4, [R5] ;  /* 0x0000000005047984 */ /* 0x000ea20000000c00 */
[----:B-1----:R-:W-:Y:S01]  /*0610*/  IMAD.IADD R12, R2, 0x1, -R13 ;  /* 0x00000001020c7824 */ /* 0x002fe200078e0a0d */
[----:B------:R-:W-:-:S03]  /*0620*/  LOP3.LUT R13, R10, 0x200, RZ, 0xfc, !PT ;  /* 0x000002000a0d7812 */ /* 0x000fc600078efcff */
[----:B------:R-:W-:Y:S01]  /*0630*/  IMAD R11, R11, 0x190, R12 ;  /* 0x000001900b0b7824 */ /* 0x000fe200078e020c */
[----:B------:R-:W-:-:S03]  /*0640*/  SHF.R.U32.HI R13, RZ, 0x3, R13 ;  /* 0x00000003ff0d7819 */ /* 0x000fc6000001160d */
[----:B------:R-:W-:Y:S01]  /*0650*/  IMAD R3, R3, 0x10, R11 ;  /* 0x0000001003037824 */ /* 0x000fe200078e020b */
[----:B------:R-:W-:-:S03]  /*0660*/  LOP3.LUT R13, R13, 0x7c, RZ, 0xc0, !PT ;  /* 0x0000007c0d0d7812 */ /* 0x000fc600078ec0ff */
[----:B0-----:R-:W-:-:S04]  /*0670*/  IMAD.WIDE R2, R3, 0x4, R8 ;  /* 0x0000000403027825 */ /* 0x001fc800078e0208 */
[----:B------:R-:W-:-:S05]  /*0680*/  IMAD.IADD R13, R10, 0x1, R13 ;  /* 0x000000010a0d7824 */ /* 0x000fca00078e020d */
[----:B------:R-:W-:Y:S01]  /*0690*/  LEA R13, R13, UR4, 0x2 ;  /* 0x000000040d0d7c11 */ /* 0x000fe2000f8e10ff */
[----:B--2---:R0:W-:Y:S02]  /*06a0*/  @P1 STG.E.128 desc[UR6][R2.64], R4 ;  /* 0x0000000402001986 */ /* 0x0041e4000c101d06 */
[----:B0-----:R-:W-:Y:S05]  /*06b0*/  @!P0 EXIT ;  /* 0x000000000000894d */ /* 0x001fea0003800000 */
[----:B------:R-:W0:Y:S01]  /*06c0*/  LDS.128 R12, [R13+0x800] ;  /* 0x000800000d0c7984 */ /* 0x000e220000000c00 */
[----:B------:R-:W-:-:S04]  /*06d0*/  IMAD R11, R0, 0x10, R11 ;  /* 0x00000010000b7824 */ /* 0x000fc800078e020b */
[----:B------:R-:W-:-:S05]  /*06e0*/  IMAD.WIDE R8, R11, 0x4, R8 ;  /* 0x000000040b087825 */ /* 0x000fca00078e0208 */
[----:B0-----:R-:W-:Y:S01]  /*06f0*/  STG.E.128 desc[UR6][R8.64], R12 ;  /* 0x0000000c08007986 */ /* 0x001fe2000c101d06 */
[----:B------:R-:W-:Y:S05]  /*0700*/  EXIT ;  /* 0x000000000000794d */ /* 0x000fea0003800000 */
.L_x_0:
[----:B------:R-:W-:-:S00]  /*0710*/  BRA `(.L_x_0) ;  /* 0xfffffffc00fc7947 */ /* 0x000fc0000383ffff */
[----:B------:R-:W-:-:S00]  /*0720*/  NOP ;  /* 0x0000000000007918 */ /* 0x000fc00000000000 */
        /* <DEDUP_REMOVED lines=13> */
.L_x_1:


//--------------------- .nv.shared.triton_poi_fused_4 --------------------------
	.section	.nv.shared.triton_poi_fused_4,"aw",@nobits
	.sectionflags	@""
	.align	16
	.zero		1024


//--------------------- .nv.constant0.triton_poi_fused_4 --------------------------
	.section	.nv.constant0.triton_poi_fused_4,"a",@progbits
	.sectionflags	@""
	.align	4
.nv.constant0.triton_poi_fused_4:
	.zero		552
